	.headerflags	@"EF_CUDA_TEXMODE_UNIFIED EF_CUDA_64BIT_ADDRESS EF_CUDA_ACCELERATORS EF_CUDA_SM90 EF_CUDA_VIRTUAL_SM(EF_CUDA_SM90)"
	.elftype	@"ET_EXEC"


//--------------------- .nv.info                  --------------------------
	.section	.nv.info,"",@"SHT_CUDA_INFO"
	.align	4


	//----- nvinfo : EIATTR_REGCOUNT
	.align		4
        /*0000*/ 	.byte	0x04, 0x2f
        /*0002*/ 	.short	(.L_1 - .L_0)
	.align		4
.L_0:
        /*0004*/ 	.word	index@(triton_poi_fused_cat_9)
        /*0008*/ 	.word	0x00000020


	//----- nvinfo : EIATTR_MIN_STACK_SIZE
	.align		4
.L_1:
        /*000c*/ 	.byte	0x04, 0x12
        /*000e*/ 	.short	(.L_3 - .L_2)
	.align		4
.L_2:
        /*0010*/ 	.word	index@(triton_poi_fused_cat_9)
        /*0014*/ 	.word	0x00000000


	//----- nvinfo : EIATTR_FRAME_SIZE
	.align		4
.L_3:
        /*0018*/ 	.byte	0x04, 0x11
        /*001a*/ 	.short	(.L_5 - .L_4)
	.align		4
.L_4:
        /*001c*/ 	.word	index@(triton_poi_fused_cat_9)
        /*0020*/ 	.word	0x00000000


	//----- nvinfo : EIATTR_MIN_STACK_SIZE
	.align		4
.L_5:
        /*0024*/ 	.byte	0x04, 0x12
        /*0026*/ 	.short	(.L_7 - .L_6)
	.align		4
.L_6:
        /*0028*/ 	.word	index@(triton_poi_fused_cat_9)
        /*002c*/ 	.word	0x00000000
.L_7:


//--------------------- .nv.info.triton_poi_fused_cat_9 --------------------------
	.section	.nv.info.triton_poi_fused_cat_9,"",@"SHT_CUDA_INFO"
	.sectionflags	@""
	.align	4


	//----- nvinfo : EIATTR_CUDA_API_VERSION
	.align		4
        /*0000*/ 	.byte	0x04, 0x37
        /*0002*/ 	.short	(.L_9 - .L_8)
.L_8:
        /*0004*/ 	.word	0x0000007c


	//----- nvinfo : EIATTR_KPARAM_INFO
	.align		4
.L_9:
        /*0008*/ 	.byte	0x04, 0x17
        /*000a*/ 	.short	(.L_11 - .L_10)
.L_10:
        /*000c*/ 	.word	0x00000000
        /*0010*/ 	.short	0x0006
        /*0012*/ 	.short	0x0030
        /*0014*/ 	.byte	0x00, 0xf0, 0x11, 0x00


	//----- nvinfo : EIATTR_KPARAM_INFO
	.align		4
.L_11:
        /*0018*/ 	.byte	0x04, 0x17
        /*001a*/ 	.short	(.L_13 - .L_12)
.L_12:
        /*001c*/ 	.word	0x00000000
        /*0020*/ 	.short	0x0005
        /*0022*/ 	.short	0x0028
        /*0024*/ 	.byte	0x00, 0xf4, 0x21, 0x00


	//----- nvinfo : EIATTR_KPARAM_INFO
	.align		4
.L_13:
        /*0028*/ 	.byte	0x04, 0x17
        /*002a*/ 	.short	(.L_15 - .L_14)
.L_14:
        /*002c*/ 	.word	0x00000000
        /*0030*/ 	.short	0x0004
        /*0032*/ 	.short	0x0020
        /*0034*/ 	.byte	0x00, 0xf4, 0x21, 0x00


	//----- nvinfo : EIATTR_KPARAM_INFO
	.align		4
.L_15:
        /*0038*/ 	.byte	0x04, 0x17
        /*003a*/ 	.short	(.L_17 - .L_16)
.L_16:
        /*003c*/ 	.word	0x00000000
        /*0040*/ 	.short	0x0003
        /*0042*/ 	.short	0x0018
        /*0044*/ 	.byte	0x00, 0xf4, 0x21, 0x00


	//----- nvinfo : EIATTR_KPARAM_INFO
	.align		4
.L_17:
        /*0048*/ 	.byte	0x04, 0x17
        /*004a*/ 	.short	(.L_19 - .L_18)
.L_18:
        /*004c*/ 	.word	0x00000000
        /*0050*/ 	.short	0x0002
        /*0052*/ 	.short	0x0010
        /*0054*/ 	.byte	0x00, 0xf4, 0x21, 0x00


	//----- nvinfo : EIATTR_KPARAM_INFO
	.align		4
.L_19:
        /*0058*/ 	.byte	0x04, 0x17
        /*005a*/ 	.short	(.L_21 - .L_20)
.L_20:
        /*005c*/ 	.word	0x00000000
        /*0060*/ 	.short	0x0001
        /*0062*/ 	.short	0x0008
        /*0064*/ 	.byte	0x00, 0xf4, 0x21, 0x00


	//----- nvinfo : EIATTR_KPARAM_INFO
	.align		4
.L_21:
        /*0068*/ 	.byte	0x04, 0x17
        /*006a*/ 	.short	(.L_23 - .L_22)
.L_22:
        /*006c*/ 	.word	0x00000000
        /*0070*/ 	.short	0x0000
        /*0072*/ 	.short	0x0000
        /*0074*/ 	.byte	0x00, 0xf4, 0x21, 0x00


	//----- nvinfo : EIATTR_SPARSE_MMA_MASK
	.align		4
.L_23:
        /*0078*/ 	.byte	0x03, 0x50
        /*007a*/ 	.short	0x0000


	//----- nvinfo : EIATTR_MAXREG_COUNT
	.align		4
        /*007c*/ 	.byte	0x03, 0x1b
        /*007e*/ 	.short	0x00ff


	//----- nvinfo : EIATTR_EXIT_INSTR_OFFSETS
	.align		4
        /*0080*/ 	.byte	0x04, 0x1c
        /*0082*/ 	.short	(.L_25 - .L_24)


	//   ....[0]....
.L_24:
        /*0084*/ 	.word	0x00000370


	//----- nvinfo : EIATTR_REQNTID
	.align		4
.L_25:
        /*0088*/ 	.byte	0x04, 0x10
        /*008a*/ 	.short	(.L_27 - .L_26)
.L_26:
        /*008c*/ 	.word	0x00000080
        /*0090*/ 	.word	0x00000001
        /*0094*/ 	.word	0x00000001


	//----- nvinfo : EIATTR_CBANK_PARAM_SIZE
	.align		4
.L_27:
        /*0098*/ 	.byte	0x03, 0x19
        /*009a*/ 	.short	0x0034


	//----- nvinfo : EIATTR_PARAM_CBANK
	.align		4
        /*009c*/ 	.byte	0x04, 0x0a
        /*009e*/ 	.short	(.L_29 - .L_28)
	.align		4
.L_28:
        /*00a0*/ 	.word	index@(.nv.constant0.triton_poi_fused_cat_9)
        /*00a4*/ 	.short	0x0210
        /*00a6*/ 	.short	0x0034


	//----- nvinfo : EIATTR_SW_WAR
	.align		4
.L_29:
        /*00a8*/ 	.byte	0x04, 0x36
        /*00aa*/ 	.short	(.L_31 - .L_30)
.L_30:
        /*00ac*/ 	.word	0x00000008
.L_31:


//--------------------- .nv.callgraph             --------------------------
	.section	.nv.callgraph,"",@"SHT_CUDA_CALLGRAPH"
	.align	4
	.sectionentsize	8
	.align		4
        /*0000*/ 	.word	0x00000000
	.align		4
        /*0004*/ 	.word	0xffffffff
	.align		4
        /*0008*/ 	.word	0x00000000
	.align		4
        /*000c*/ 	.word	0xfffffffe
	.align		4
        /*0010*/ 	.word	0x00000000
	.align		4
        /*0014*/ 	.word	0xfffffffd
	.align		4
        /*0018*/ 	.word	0x00000000
	.align		4
        /*001c*/ 	.word	0xfffffffc


//--------------------- .text.triton_poi_fused_cat_9 --------------------------
	.section	.text.triton_poi_fused_cat_9,"ax",@progbits
	.align	128
        .global         triton_poi_fused_cat_9
        .type           triton_poi_fused_cat_9,@function
        .size           triton_poi_fused_cat_9,(.L_x_1 - triton_poi_fused_cat_9)
        .other          triton_poi_fused_cat_9,@"STO_CUDA_ENTRY STV_DEFAULT"
triton_poi_fused_cat_9:
.text.triton_poi_fused_cat_9:
[----:B------:R-:W-:Y:S01]  /*0000*/  LDC R1, c[0x0][0x28] ;  /* 0x00000a00ff017b82 */ /* 0x000fe20000000800 */
[----:B------:R-:W1:Y:S07]  /*0010*/  S2R R0, SR_TID.X ;  /* 0x0000000000007919 */ /* 0x000e6e0000002100 */
[----:B------:R-:W2:Y:S01]  /*0020*/  LDC.64 R2, c[0x0][0x210] ;  /* 0x00008400ff027b82 */ /* 0x000ea20000000a00 */
[----:B------:R-:W-:Y:S01]  /*0030*/  ULDC.64 UR4, c[0x0][0x208] ;  /* 0x0000820000047ab9 */ /* 0x000fe20000000a00 */
[----:B------:R-:W3:Y:S06]  /*0040*/  S2R R13, SR_CTAID.X ;  /* 0x00000000000d7919 */ /* 0x000eec0000002500 */
[----:B------:R-:W4:Y:S08]  /*0050*/  LDC.64 R20, c[0x0][0x218] ;  /* 0x00008600ff147b82 */ /* 0x000f300000000a00 */
[----:B------:R-:W5:Y:S01]  /*0060*/  LDC.64 R18, c[0x0][0x220] ;  /* 0x00008800ff127b82 */ /* 0x000f620000000a00 */
[----:B-1----:R-:W-:-:S04]  /*0070*/  SHF.L.U32 R0, R0, 0x2, RZ ;  /* 0x0000000200007819 */ /* 0x002fc800000006ff */
[----:B------:R-:W-:-:S04]  /*0080*/  LOP3.LUT R0, R0, 0x1fc, RZ, 0xc0, !PT ;  /* 0x000001fc00007812 */ /* 0x000fc800078ec0ff */
[----:B---3--:R-:W-:-:S05]  /*0090*/  LEA R13, R13, R0, 0xa ;  /* 0x000000000d0d7211 */ /* 0x008fca00078e50ff */
[----:B--2---:R-:W-:-:S05]  /*00a0*/  IMAD.WIDE R2, R13, 0x4, R2 ;  /* 0x000000040d027825 */ /* 0x004fca00078e0202 */
[----:B------:R-:W2:Y:S04]  /*00b0*/  LDG.E.128 R8, desc[UR4][R2.64] ;  /* 0x0000000402087981 */ /* 0x000ea8000c1e1d00 */
[----:B------:R1:W3:Y:S01]  /*00c0*/  LDG.E.128 R4, desc[UR4][R2.64+0x800] ;  /* 0x0008000402047981 */ /* 0x0002e2000c1e1d00 */
[----:B------:R-:W-:Y:S01]  /*00d0*/  IMAD.HI R16, R13, 0x2aaaaaab, RZ ;  /* 0x2aaaaaab0d107827 */ /* 0x000fe200078e02ff */
[----:B------:R-:W-:-:S04]  /*00e0*/  IADD3 R17, R13, 0x200, RZ ;  /* 0x000002000d117810 */ /* 0x000fc80007ffe0ff */
[----:B------:R-:W-:Y:S01]  /*00f0*/  SHF.R.U32.HI R15, RZ, 0x1f, R16 ;  /* 0x0000001fff0f7819 */ /* 0x000fe20000011610 */
[----:B------:R-:W-:-:S03]  /*0100*/  IMAD.HI R0, R17, 0x2aaaaaab, RZ ;  /* 0x2aaaaaab11007827 */ /* 0x000fc600078e02ff */
[----:B------:R-:W-:Y:S01]  /*0110*/  LEA.HI.SX32 R16, R16, R15, 0x12 ;  /* 0x0000000f10107211 */ /* 0x000fe200078f92ff */
[----:B-1----:R-:W1:Y:S01]  /*0120*/  LDC.64 R2, c[0x0][0x238] ;  /* 0x00008e00ff027b82 */ /* 0x002e620000000a00 */
[----:B------:R-:W-:-:S03]  /*0130*/  SHF.R.U32.HI R23, RZ, 0x1f, R0 ;  /* 0x0000001fff177819 */ /* 0x000fc60000011600 */
[----:B------:R-:W-:Y:S01]  /*0140*/  IMAD R13, R16, -0x18000, R13 ;  /* 0xfffe8000100d7824 */ /* 0x000fe200078e020d */
[----:B------:R-:W-:-:S03]  /*0150*/  LEA.HI.SX32 R0, R0, R23, 0x12 ;  /* 0x0000001700007211 */ /* 0x000fc600078f92ff */
[----:B------:R-:W1:Y:S01]  /*0160*/  LDC.64 R14, c[0x0][0x228] ;  /* 0x00008a00ff0e7b82 */ /* 0x000e620000000a00 */
[----:B------:R-:W-:Y:S02]  /*0170*/  IMAD R25, R16, 0x78000, R13 ;  /* 0x0007800010197824 */ /* 0x000fe400078e020d */
[----:B------:R-:W-:Y:S02]  /*0180*/  IMAD R17, R0, -0x18000, R17 ;  /* 0xfffe800000117824 */ /* 0x000fe400078e0211 */
[----:B----4-:R-:W-:-:S03]  /*0190*/  IMAD.WIDE R22, R25, 0x4, R20 ;  /* 0x0000000419167825 */ /* 0x010fc600078e0214 */
[----:B------:R-:W4:Y:S01]  /*01a0*/  LDC.64 R12, c[0x0][0x230] ;  /* 0x00008c00ff0c7b82 */ /* 0x000f220000000a00 */
[----:B------:R-:W-:Y:S02]  /*01b0*/  IMAD R17, R0, 0x78000, R17 ;  /* 0x0007800000117824 */ /* 0x000fe400078e0211 */
[----:B------:R-:W-:Y:S02]  /*01c0*/  IMAD R27, R16, 0xc000, R25 ;  /* 0x0000c000101b7824 */ /* 0x000fe400078e0219 */
[----:B------:R-:W-:-:S04]  /*01d0*/  IMAD.WIDE R20, R17, 0x4, R20 ;  /* 0x0000000411147825 */ /* 0x000fc800078e0214 */
[----:B------:R-:W-:Y:S02]  /*01e0*/  IMAD R17, R0, 0xc000, R17 ;  /* 0x0000c00000117824 */ /* 0x000fe400078e0211 */
[----:B-----5:R-:W-:-:S04]  /*01f0*/  IMAD.WIDE R24, R27, 0x4, R18 ;  /* 0x000000041b187825 */ /* 0x020fc800078e0212 */
[----:B------:R-:W-:Y:S02]  /*0200*/  IMAD R29, R16, 0xc000, R27 ;  /* 0x0000c000101d7824 */ /* 0x000fe400078e021b */
[----:B------:R-:W-:-:S04]  /*0210*/  IMAD.WIDE R18, R17, 0x4, R18 ;  /* 0x0000000411127825 */ /* 0x000fc800078e0212 */
[----:B------:R-:W-:Y:S02]  /*0220*/  IMAD R17, R0, 0xc000, R17 ;  /* 0x0000c00000117824 */ /* 0x000fe400078e0211 */
[----:B01----:R-:W-:-:S04]  /*0230*/  IMAD.WIDE R26, R29, 0x4, R14 ;  /* 0x000000041d1a7825 */ /* 0x003fc800078e020e */
[----:B------:R-:W-:Y:S02]  /*0240*/  IMAD R29, R16, 0xc000, R29 ;  /* 0x0000c000101d7824 */ /* 0x000fe400078e021d */
[----:B------:R-:W-:Y:S01]  /*0250*/  IMAD.WIDE R14, R17, 0x4, R14 ;  /* 0x00000004110e7825 */ /* 0x000fe200078e020e */
[----:B--2---:R0:W-:Y:S04]  /*0260*/  STG.E.128 desc[UR4][R22.64], R8 ;  /* 0x0000000816007986 */ /* 0x0041e8000c101d04 */
[----:B---3--:R1:W-:Y:S04]  /*0270*/  STG.E.128 desc[UR4][R20.64], R4 ;  /* 0x0000000414007986 */ /* 0x0083e8000c101d04 */
[----:B------:R-:W-:Y:S04]  /*0280*/  STG.E.128 desc[UR4][R24.64], R8 ;  /* 0x0000000818007986 */ /* 0x000fe8000c101d04 */
[----:B------:R-:W-:Y:S04]  /*0290*/  STG.E.128 desc[UR4][R18.64], R4 ;  /* 0x0000000412007986 */ /* 0x000fe8000c101d04 */
[----:B------:R-:W-:Y:S01]  /*02a0*/  STG.E.128 desc[UR4][R26.64], R8 ;  /* 0x000000081a007986 */ /* 0x000fe2000c101d04 */
[----:B0-----:R-:W-:-:S02]  /*02b0*/  IMAD R23, R0, 0xc000, R17 ;  /* 0x0000c00000177824 */ /* 0x001fc400078e0211 */
[----:B------:R-:W-:Y:S01]  /*02c0*/  IMAD R22, R16, 0xc000, R29 ;  /* 0x0000c00010167824 */ /* 0x000fe200078e021d */
[----:B------:R-:W-:Y:S01]  /*02d0*/  STG.E.128 desc[UR4][R14.64], R4 ;  /* 0x000000040e007986 */ /* 0x000fe2000c101d04 */
[----:B------:R-:W-:Y:S02]  /*02e0*/  IMAD R0, R0, 0xc000, R23 ;  /* 0x0000c00000007824 */ /* 0x000fe400078e0217 */
[----:B----4-:R-:W-:-:S04]  /*02f0*/  IMAD.WIDE R16, R29, 0x4, R12 ;  /* 0x000000041d107825 */ /* 0x010fc800078e020c */
[----:B------:R-:W-:Y:S01]  /*0300*/  IMAD.WIDE R12, R23, 0x4, R12 ;  /* 0x00000004170c7825 */ /* 0x000fe200078e020c */
[----:B------:R-:W-:Y:S03]  /*0310*/  STG.E.128 desc[UR4][R16.64], R8 ;  /* 0x0000000810007986 */ /* 0x000fe6000c101d04 */
[--C-:B-1----:R-:W-:Y:S01]  /*0320*/  IMAD.WIDE R20, R22, 0x4, R2.reuse ;  /* 0x0000000416147825 */ /* 0x102fe200078e0202 */
[----:B------:R-:W-:Y:S03]  /*0330*/  STG.E.128 desc[UR4][R12.64], R4 ;  /* 0x000000040c007986 */ /* 0x000fe6000c101d04 */
[----:B------:R-:W-:Y:S01]  /*0340*/  IMAD.WIDE R2, R0, 0x4, R2 ;  /* 0x0000000400027825 */ /* 0x000fe200078e0202 */
[----:B------:R-:W-:Y:S04]  /*0350*/  STG.E.128 desc[UR4][R20.64], R8 ;  /* 0x0000000814007986 */ /* 0x000fe8000c101d04 */
[----:B------:R-:W-:Y:S01]  /*0360*/  STG.E.128 desc[UR4][R2.64], R4 ;  /* 0x0000000402007986 */ /* 0x000fe2000c101d04 */
[----:B------:R-:W-:Y:S05]  /*0370*/  EXIT ;  /* 0x000000000000794d */ /* 0x000fea0003800000 */
.L_x_0:
[----:B------:R-:W-:-:S00]  /*0380*/  BRA `(.L_x_0) ;  /* 0xfffffffc00fc7947 */ /* 0x000fc0000383ffff */
[----:B------:R-:W-:-:S00]  /*0390*/  NOP ;  /* 0x0000000000007918 */ /* 0x000fc00000000000 */
        /* <DEDUP_REMOVED lines=14> */
.L_x_1:


//--------------------- .nv.constant0.triton_poi_fused_cat_9 --------------------------
	.section	.nv.constant0.triton_poi_fused_cat_9,"a",@progbits
	.sectionflags	@""
	.align	4
.nv.constant0.triton_poi_fused_cat_9:
	.zero		580
